//
// Generated by NVIDIA NVVM Compiler
//
// Compiler Build ID: CL-36424714
// Cuda compilation tools, release 13.0, V13.0.88
// Based on NVVM 20.0.0
//

.version 9.0
.target sm_100
.address_size 64

	// .globl	_Z12deviceKernelP8MyStruct
.extern .func  (.param .b32 func_retval0) vprintf
(
	.param .b64 vprintf_param_0,
	.param .b64 vprintf_param_1
)
;
.global .align 1 .b8 $str[19] = {68, 101, 118, 105, 99, 101, 32, 97, 99, 99, 101, 115, 115, 58, 32, 37, 100, 10};

.visible .entry _Z12deviceKernelP8MyStruct(
	.param .u64 .ptr .align 1 _Z12deviceKernelP8MyStruct_param_0
)
{
	.local .align 8 .b8 	__local_depot0[8];
	.reg .b64 	%SP;
	.reg .b64 	%SPL;
	.reg .pred 	%p<2>;
	.reg .b32 	%r<9>;
	.reg .b64 	%rd<10>;

	mov.u64 	%SPL, __local_depot0;
	cvta.local.u64 	%SP, %SPL;
	ld.param.u64 	%rd2, [_Z12deviceKernelP8MyStruct_param_0];
	cvta.to.global.u64 	%rd1, %rd2;
	mov.u32 	%r2, %tid.x;
	mov.u32 	%r3, %ctaid.x;
	mov.u32 	%r4, %ntid.x;
	mad.lo.s32 	%r1, %r3, %r4, %r2;
	ld.global.u32 	%r5, [%rd1+8];
	setp.ge.s32 	%p1, %r1, %r5;
	@%p1 bra 	$L__BB0_2;
	add.u64 	%rd3, %SP, 0;
	add.u64 	%rd4, %SPL, 0;
	ld.global.u64 	%rd5, [%rd1];
	mul.wide.s32 	%rd6, %r1, 4;
	add.s64 	%rd7, %rd5, %rd6;
	ld.u32 	%r6, [%rd7];
	st.local.u32 	[%rd4], %r6;
	mov.u64 	%rd8, $str;
	cvta.global.u64 	%rd9, %rd8;
	{ // callseq 0, 0
	.param .b64 param0;
	st.param.b64 	[param0], %rd9;
	.param .b64 param1;
	st.param.b64 	[param1], %rd3;
	.param .b32 retval0;
	call.uni (retval0), 
	vprintf, 
	(
	param0, 
	param1
	);
	ld.param.b32 	%r7, [retval0];
	} // callseq 0
$L__BB0_2:
	ret;

}


// ===== COMPILED SASS (sm_100) =====

	.target	sm_100

	.elftype	@"ET_EXEC"


//--------------------- .note.nv.tkinfo           --------------------------
	.section	.note.nv.tkinfo,"",@"SHT_NOTE"
	.sectionflags	@"SHF_NOTE_NV_TKINFO"
	.tkinfo
        /*0018*/ 	.word	0x00000002
        /*0030*/ 	.string	""
        /*0030*/ 	.string	"ptxas"
        /*0030*/ 	.string	"Cuda compilation tools, release 13.0, V13.0.88"
        /*0030*/ 	.string	"Build cuda_13.0.r13.0/compiler.36424714_0"
        /*0030*/ 	.string	"-arch sm_100 -m 64 "



//--------------------- .note.nv.cuinfo           --------------------------
	.section	.note.nv.cuinfo,"",@"SHT_NOTE"
	.sectionflags	@"SHF_NOTE_NV_CUINFO"
        /*0018*/ 	.short	0x0002
        /*001a*/ 	.short	0x0064
        /*001c*/ 	.short	0x0082
	.zero		2


//--------------------- .nv.info                  --------------------------
	.section	.nv.info,"",@"SHT_CUDA_INFO"
	.align	4


	//----- nvinfo : EIATTR_REGCOUNT
	.align		4
        /*0000*/ 	.byte	0x04, 0x2f
        /*0002*/ 	.short	(.L_2 - .L_1)
	.align		4
.L_1:
        /*0004*/ 	.word	index@(_Z12deviceKernelP8MyStruct)
        /*0008*/ 	.word	0x00000018


	//----- nvinfo : EIATTR_FRAME_SIZE
	.align		4
.L_2:
        /*000c*/ 	.byte	0x04, 0x11
        /*000e*/ 	.short	(.L_4 - .L_3)
	.align		4
.L_3:
        /*0010*/ 	.word	index@(_Z12deviceKernelP8MyStruct)
        /*0014*/ 	.word	0x00000008


	//----- nvinfo : EIATTR_MIN_STACK_SIZE
	.align		4
.L_4:
        /*0018*/ 	.byte	0x04, 0x12
        /*001a*/ 	.short	(.L_6 - .L_5)
	.align		4
.L_5:
        /*001c*/ 	.word	index@(_Z12deviceKernelP8MyStruct)
        /*0020*/ 	.word	0x00000008
.L_6:


//--------------------- .nv.compat                --------------------------
	.section	.nv.compat,"",@"SHT_CUDA_COMPAT_INFO"
	.align	4
        /*0000*/ 	.byte	0x02, 0x09, 0x00, 0x00, 0x02, 0x02, 0x01, 0x00, 0x02, 0x05, 0x05, 0x00, 0x03, 0x07, 0x01, 0x01
        /*0010*/ 	.byte	0x02, 0x03, 0x00, 0x00, 0x02, 0x06, 0x01, 0x00, 0x04, 0x0b, 0x08, 0x00, 0x09, 0x00, 0x00, 0x00
        /*0020*/ 	.byte	0x00, 0x00, 0x00, 0x00


//--------------------- .nv.info._Z12deviceKernelP8MyStruct --------------------------
	.section	.nv.info._Z12deviceKernelP8MyStruct,"",@"SHT_CUDA_INFO"
	.sectionflags	@""
	.align	4


	//----- nvinfo : EIATTR_CUDA_API_VERSION
	.align		4
        /*0000*/ 	.byte	0x04, 0x37
        /*0002*/ 	.short	(.L_8 - .L_7)
.L_7:
        /*0004*/ 	.word	0x00000082


	//----- nvinfo : EIATTR_KPARAM_INFO
	.align		4
.L_8:
        /*0008*/ 	.byte	0x04, 0x17
        /*000a*/ 	.short	(.L_10 - .L_9)
.L_9:
        /*000c*/ 	.word	0x00000000
        /*0010*/ 	.short	0x0000
        /*0012*/ 	.short	0x0000
        /*0014*/ 	.byte	0x00, 0xf5, 0x21, 0x00


	//----- nvinfo : EIATTR_SPARSE_MMA_MASK
	.align		4
.L_10:
        /*0018*/ 	.byte	0x03, 0x50
        /*001a*/ 	.short	0x0000


	//----- nvinfo : EIATTR_MAXREG_COUNT
	.align		4
        /*001c*/ 	.byte	0x03, 0x1b
        /*001e*/ 	.short	0x00ff


	//----- nvinfo : EIATTR_EXTERNS
	.align		4
        /*0020*/ 	.byte	0x04, 0x0f
        /*0022*/ 	.short	(.L_12 - .L_11)


	//   ....[0]....
	.align		4
.L_11:
        /*0024*/ 	.word	index@(vprintf)


	//----- nvinfo : EIATTR_MERCURY_ISA_VERSION
	.align		4
.L_12:
        /*0028*/ 	.byte	0x03, 0x5f
        /*002a*/ 	.short	0x0101


	//----- nvinfo : EIATTR_VRC_CTA_INIT_COUNT
	.align		4
        /*002c*/ 	.byte	0x02, 0x4a
	.zero		1
	.zero		1


	//----- nvinfo : EIATTR_SYSCALL_OFFSETS
	.align		4
        /*0030*/ 	.byte	0x04, 0x46
        /*0032*/ 	.short	(.L_14 - .L_13)


	//   ....[0]....
.L_13:
        /*0034*/ 	.word	0x00000190


	//----- nvinfo : EIATTR_EXIT_INSTR_OFFSETS
	.align		4
.L_14:
        /*0038*/ 	.byte	0x04, 0x1c
        /*003a*/ 	.short	(.L_16 - .L_15)


	//   ....[0]....
.L_15:
        /*003c*/ 	.word	0x000000e0


	//   ....[1]....
        /*0040*/ 	.word	0x000001a0


	//----- nvinfo : EIATTR_CRS_STACK_SIZE
	.align		4
.L_16:
        /*0044*/ 	.byte	0x04, 0x1e
        /*0046*/ 	.short	(.L_18 - .L_17)
.L_17:
        /*0048*/ 	.word	0x00000000


	//----- nvinfo : EIATTR_CBANK_PARAM_SIZE
	.align		4
.L_18:
        /*004c*/ 	.byte	0x03, 0x19
        /*004e*/ 	.short	0x0008


	//----- nvinfo : EIATTR_PARAM_CBANK
	.align		4
        /*0050*/ 	.byte	0x04, 0x0a
        /*0052*/ 	.short	(.L_20 - .L_19)
	.align		4
.L_19:
        /*0054*/ 	.word	index@(.nv.constant0._Z12deviceKernelP8MyStruct)
        /*0058*/ 	.short	0x0380
        /*005a*/ 	.short	0x0008


	//----- nvinfo : EIATTR_SW_WAR
	.align		4
.L_20:
        /*005c*/ 	.byte	0x04, 0x36
        /*005e*/ 	.short	(.L_22 - .L_21)
.L_21:
        /*0060*/ 	.word	0x00000008
.L_22:


//--------------------- .nv.callgraph             --------------------------
	.section	.nv.callgraph,"",@"SHT_CUDA_CALLGRAPH"
	.align	4
	.sectionentsize	8
	.align		4
        /*0000*/ 	.word	0x00000000
	.align		4
        /*0004*/ 	.word	0xffffffff
	.align		4
        /*0008*/ 	.word	index@(_Z12deviceKernelP8MyStruct)
	.align		4
        /*000c*/ 	.word	index@(vprintf)
	.align		4
        /*0010*/ 	.word	0x00000000
	.align		4
        /*0014*/ 	.word	0xfffffffe
	.align		4
        /*0018*/ 	.word	0x00000000
	.align		4
        /*001c*/ 	.word	0xfffffffd
	.align		4
        /*0020*/ 	.word	0x00000000
	.align		4
        /*0024*/ 	.word	0xfffffffc


//--------------------- .nv.constant4             --------------------------
	.section	.nv.constant4,"a",@progbits
	.align	8
	.align		8
.nv.constant4:
        /*0000*/ 	.dword	vprintf
	.align		8
        /*0008*/ 	.dword	$str


//--------------------- .text._Z12deviceKernelP8MyStruct --------------------------
	.section	.text._Z12deviceKernelP8MyStruct,"ax",@progbits
	.align	128
        .global         _Z12deviceKernelP8MyStruct
        .type           _Z12deviceKernelP8MyStruct,@function
        .size           _Z12deviceKernelP8MyStruct,(.L_x_2 - _Z12deviceKernelP8MyStruct)
        .other          _Z12deviceKernelP8MyStruct,@"STO_CUDA_ENTRY STV_DEFAULT"
_Z12deviceKernelP8MyStruct:
.text._Z12deviceKernelP8MyStruct:
[----:B------:R-:W0:Y:S08]  /*0000*/  LDC R1, c[0x0][0x37c] ;  /* 0x0000df00ff017b82 */ /* 0x000e300000000800 */
[----:B------:R-:W1:Y:S01]  /*0010*/  LDC.64 R10, c[0x0][0x380] ;  /* 0x0000e000ff0a7b82 */ /* 0x000e620000000a00 */
[----:B------:R-:W1:Y:S01]  /*0020*/  LDCU.64 UR4, c[0x0][0x358] ;  /* 0x00006b00ff0477ac */ /* 0x000e620008000a00 */
[----:B0-----:R-:W-:Y:S01]  /*0030*/  VIADD R1, R1, 0xfffffff8 ;  /* 0xfffffff801017836 */ /* 0x001fe20000000000 */
[----:B-1----:R-:W2:Y:S01]  /*0040*/  LDG.E R0, desc[UR4][R10.64+0x8] ;  /* 0x000008040a007981 */ /* 0x002ea2000c1e1900 */
[----:B------:R-:W0:Y:S04]  /*0050*/  LDCU UR7, c[0x0][0x2fc] ;  /* 0x00005f80ff0777ac */ /* 0x000e280008000800 */
[----:B------:R-:W1:Y:S01]  /*0060*/  S2UR UR8, SR_CTAID.X ;  /* 0x00000000000879c3 */ /* 0x000e620000002500 */
[----:B------:R-:W1:Y:S01]  /*0070*/  S2R R5, SR_TID.X ;  /* 0x0000000000057919 */ /* 0x000e620000002100 */
[----:B------:R-:W3:Y:S06]  /*0080*/  LDCU UR6, c[0x0][0x2f8] ;  /* 0x00005f00ff0677ac */ /* 0x000eec0008000800 */
[----:B------:R-:W1:Y:S01]  /*0090*/  LDC R2, c[0x0][0x360] ;  /* 0x0000d800ff027b82 */ /* 0x000e620000000800 */
[----:B---3--:R-:W-:-:S05]  /*00a0*/  IADD3 R6, P1, PT, R1, UR6, RZ ;  /* 0x0000000601067c10 */ /* 0x008fca000ff3e0ff */
[----:B0-----:R-:W-:Y:S02]  /*00b0*/  IMAD.X R7, RZ, RZ, UR7, P1 ;  /* 0x00000007ff077e24 */ /* 0x001fe400088e06ff */
[----:B-1----:R-:W-:-:S05]  /*00c0*/  IMAD R5, R2, UR8, R5 ;  /* 0x0000000802057c24 */ /* 0x002fca000f8e0205 */
[----:B--2---:R-:W-:-:S13]  /*00d0*/  ISETP.GE.AND P0, PT, R5, R0, PT ;  /* 0x000000000500720c */ /* 0x004fda0003f06270 */
[----:B------:R-:W-:Y:S05]  /*00e0*/  @P0 EXIT ;  /* 0x000000000000094d */ /* 0x000fea0003800000 */
[----:B------:R-:W2:Y:S02]  /*00f0*/  LDG.E.64 R2, desc[UR4][R10.64] ;  /* 0x000000040a027981 */ /* 0x000ea4000c1e1b00 */
[----:B--2---:R-:W-:-:S06]  /*0100*/  IMAD.WIDE R2, R5, 0x4, R2 ;  /* 0x0000000405027825 */ /* 0x004fcc00078e0202 */
[----:B------:R-:W2:Y:S01]  /*0110*/  LD.E R2, desc[UR4][R2.64] ;  /* 0x0000000402027980 */ /* 0x000ea2000c101900 */
[----:B------:R-:W-:Y:S01]  /*0120*/  MOV R0, 0x0 ;  /* 0x0000000000007802 */ /* 0x000fe20000000f00 */
[----:B------:R-:W0:Y:S03]  /*0130*/  LDCU.64 UR4, c[0x4][0x8] ;  /* 0x01000100ff0477ac */ /* 0x000e260008000a00 */
[----:B------:R1:W3:Y:S01]  /*0140*/  LDC.64 R8, c[0x4][R0] ;  /* 0x0100000000087b82 */ /* 0x0002e20000000a00 */
[----:B0-----:R-:W-:Y:S01]  /*0150*/  MOV R4, UR4 ;  /* 0x0000000400047c02 */ /* 0x001fe20008000f00 */
[----:B------:R-:W-:Y:S01]  /*0160*/  IMAD.U32 R5, RZ, RZ, UR5 ;  /* 0x00000005ff057e24 */ /* 0x000fe2000f8e00ff */
[----:B--23--:R1:W-:Y:S06]  /*0170*/  STL [R1], R2 ;  /* 0x0000000201007387 */ /* 0x00c3ec0000100800 */
[----:B------:R-:W-:-:S07]  /*0180*/  LEPC R20, `(.L_x_0) ;  /* 0x000000001014794e */ /* 0x000fce0000000000 */
[----:B-1----:R-:W-:Y:S05]  /*0190*/  CALL.ABS.NOINC R8 ;  /* 0x0000000008007343 */ /* 0x002fea0003c00000 */
.L_x_0:
[----:B------:R-:W-:Y:S05]  /*01a0*/  EXIT ;  /* 0x000000000000794d */ /* 0x000fea0003800000 */
.L_x_1:
[----:B------:R-:W-:-:S00]  /*01b0*/  BRA `(.L_x_1) ;  /* 0xfffffffc00fc7947 */ /* 0x000fc0000383ffff */
[----:B------:R-:W-:-:S00]  /*01c0*/  NOP ;  /* 0x0000000000007918 */ /* 0x000fc00000000000 */
        /* <DEDUP_REMOVED lines=11> */
.L_x_2:


//--------------------- .nv.global.init           --------------------------
	.section	.nv.global.init,"aw",@progbits
.nv.global.init:
	.type		$str,@object
	.size		$str,(.L_0 - $str)
$str:
        /*0000*/ 	.byte	0x44, 0x65, 0x76, 0x69, 0x63, 0x65, 0x20, 0x61, 0x63, 0x63, 0x65, 0x73, 0x73, 0x3a, 0x20, 0x25
        /*0010*/ 	.byte	0x64, 0x0a, 0x00
.L_0:


//--------------------- .nv.shared.reserved.0     --------------------------
	.section	.nv.shared.reserved.0,"aw",@nobits
	.weak		__nv_reservedSMEM_offset_0_alias
	.size		__nv_reservedSMEM_offset_0_alias, 0, 64
	.other		__nv_reservedSMEM_offset_0_alias,@"STO_CUDA_RESERVED_SHARED STV_DEFAULT"
__nv_reservedSMEM_offset_0_alias:
	.zero		0
	.zero		64


//--------------------- .nv.constant0._Z12deviceKernelP8MyStruct --------------------------
	.section	.nv.constant0._Z12deviceKernelP8MyStruct,"a",@progbits
	.sectionflags	@""
	.align	4
.nv.constant0._Z12deviceKernelP8MyStruct:
	.zero		904


//--------------------- SYMBOLS --------------------------

	.type		.nv.reservedSmem.offset0,@object
	.size		.nv.reservedSmem.offset0,0x4
	.type		vprintf,@function
